//
// Generated by NVIDIA NVVM Compiler
//
// Compiler Build ID: CL-36424714
// Cuda compilation tools, release 13.0, V13.0.88
// Based on NVVM 20.0.0
//

.version 9.0
.target sm_100
.address_size 64

	// .globl	stochasticGradientDescentKernel

.visible .entry stochasticGradientDescentKernel(
	.param .u32 stochasticGradientDescentKernel_param_0,
	.param .u64 .ptr .align 1 stochasticGradientDescentKernel_param_1,
	.param .f64 stochasticGradientDescentKernel_param_2,
	.param .f64 stochasticGradientDescentKernel_param_3,
	.param .u64 .ptr .align 1 stochasticGradientDescentKernel_param_4
)
{
	.reg .pred 	%p<2>;
	.reg .b32 	%r<6>;
	.reg .b64 	%rd<9>;
	.reg .b64 	%fd<8>;

	ld.param.u32 	%r2, [stochasticGradientDescentKernel_param_0];
	ld.param.u64 	%rd1, [stochasticGradientDescentKernel_param_1];
	ld.param.f64 	%fd1, [stochasticGradientDescentKernel_param_2];
	ld.param.f64 	%fd2, [stochasticGradientDescentKernel_param_3];
	ld.param.u64 	%rd2, [stochasticGradientDescentKernel_param_4];
	mov.u32 	%r3, %ntid.x;
	mov.u32 	%r4, %ctaid.x;
	mov.u32 	%r5, %tid.x;
	mad.lo.s32 	%r1, %r3, %r4, %r5;
	setp.ge.s32 	%p1, %r1, %r2;
	@%p1 bra 	$L__BB0_2;
	cvta.to.global.u64 	%rd3, %rd1;
	cvta.to.global.u64 	%rd4, %rd2;
	mul.wide.s32 	%rd5, %r1, 8;
	add.s64 	%rd6, %rd3, %rd5;
	ld.global.f64 	%fd3, [%rd6];
	mul.f64 	%fd4, %fd1, %fd2;
	add.s64 	%rd7, %rd4, %rd5;
	ld.global.f64 	%fd5, [%rd7];
	mul.f64 	%fd6, %fd4, %fd5;
	sub.f64 	%fd7, %fd3, %fd6;
	st.global.f64 	[%rd6], %fd7;
	mov.b64 	%rd8, 0;
	st.global.u64 	[%rd7], %rd8;
$L__BB0_2:
	bar.sync 	0;
	ret;

}


// ===== COMPILED SASS (sm_100) =====

	.target	sm_100

	.elftype	@"ET_EXEC"


//--------------------- .note.nv.tkinfo           --------------------------
	.section	.note.nv.tkinfo,"",@"SHT_NOTE"
	.sectionflags	@"SHF_NOTE_NV_TKINFO"
	.tkinfo
        /*0018*/ 	.word	0x00000002
        /*0030*/ 	.string	""
        /*0030*/ 	.string	"ptxas"
        /*0030*/ 	.string	"Cuda compilation tools, release 13.0, V13.0.88"
        /*0030*/ 	.string	"Build cuda_13.0.r13.0/compiler.36424714_0"
        /*0030*/ 	.string	"-arch sm_100 -m 64 "



//--------------------- .note.nv.cuinfo           --------------------------
	.section	.note.nv.cuinfo,"",@"SHT_NOTE"
	.sectionflags	@"SHF_NOTE_NV_CUINFO"
        /*0018*/ 	.short	0x0002
        /*001a*/ 	.short	0x0064
        /*001c*/ 	.short	0x0082
	.zero		2


//--------------------- .nv.info                  --------------------------
	.section	.nv.info,"",@"SHT_CUDA_INFO"
	.align	4


	//----- nvinfo : EIATTR_REGCOUNT
	.align		4
        /*0000*/ 	.byte	0x04, 0x2f
        /*0002*/ 	.short	(.L_1 - .L_0)
	.align		4
.L_0:
        /*0004*/ 	.word	index@(stochasticGradientDescentKernel)
        /*0008*/ 	.word	0x00000010


	//----- nvinfo : EIATTR_FRAME_SIZE
	.align		4
.L_1:
        /*000c*/ 	.byte	0x04, 0x11
        /*000e*/ 	.short	(.L_3 - .L_2)
	.align		4
.L_2:
        /*0010*/ 	.word	index@(stochasticGradientDescentKernel)
        /*0014*/ 	.word	0x00000000


	//----- nvinfo : EIATTR_MIN_STACK_SIZE
	.align		4
.L_3:
        /*0018*/ 	.byte	0x04, 0x12
        /*001a*/ 	.short	(.L_5 - .L_4)
	.align		4
.L_4:
        /*001c*/ 	.word	index@(stochasticGradientDescentKernel)
        /*0020*/ 	.word	0x00000000
.L_5:


//--------------------- .nv.compat                --------------------------
	.section	.nv.compat,"",@"SHT_CUDA_COMPAT_INFO"
	.align	4
        /*0000*/ 	.byte	0x02, 0x09, 0x00, 0x00, 0x02, 0x02, 0x01, 0x00, 0x02, 0x05, 0x05, 0x00, 0x03, 0x07, 0x01, 0x01
        /*0010*/ 	.byte	0x02, 0x03, 0x00, 0x00, 0x02, 0x06, 0x01, 0x00, 0x04, 0x0b, 0x08, 0x00, 0x01, 0x00, 0x00, 0x00
        /*0020*/ 	.byte	0x00, 0x00, 0x00, 0x00


//--------------------- .nv.info.stochasticGradientDescentKernel --------------------------
	.section	.nv.info.stochasticGradientDescentKernel,"",@"SHT_CUDA_INFO"
	.sectionflags	@""
	.align	4


	//----- nvinfo : EIATTR_CUDA_API_VERSION
	.align		4
        /*0000*/ 	.byte	0x04, 0x37
        /*0002*/ 	.short	(.L_7 - .L_6)
.L_6:
        /*0004*/ 	.word	0x00000082


	//----- nvinfo : EIATTR_KPARAM_INFO
	.align		4
.L_7:
        /*0008*/ 	.byte	0x04, 0x17
        /*000a*/ 	.short	(.L_9 - .L_8)
.L_8:
        /*000c*/ 	.word	0x00000000
        /*0010*/ 	.short	0x0004
        /*0012*/ 	.short	0x0020
        /*0014*/ 	.byte	0x00, 0xf5, 0x21, 0x00


	//----- nvinfo : EIATTR_KPARAM_INFO
	.align		4
.L_9:
        /*0018*/ 	.byte	0x04, 0x17
        /*001a*/ 	.short	(.L_11 - .L_10)
.L_10:
        /*001c*/ 	.word	0x00000000
        /*0020*/ 	.short	0x0003
        /*0022*/ 	.short	0x0018
        /*0024*/ 	.byte	0x00, 0xf0, 0x21, 0x00


	//----- nvinfo : EIATTR_KPARAM_INFO
	.align		4
.L_11:
        /*0028*/ 	.byte	0x04, 0x17
        /*002a*/ 	.short	(.L_13 - .L_12)
.L_12:
        /*002c*/ 	.word	0x00000000
        /*0030*/ 	.short	0x0002
        /*0032*/ 	.short	0x0010
        /*0034*/ 	.byte	0x00, 0xf0, 0x21, 0x00


	//----- nvinfo : EIATTR_KPARAM_INFO
	.align		4
.L_13:
        /*0038*/ 	.byte	0x04, 0x17
        /*003a*/ 	.short	(.L_15 - .L_14)
.L_14:
        /*003c*/ 	.word	0x00000000
        /*0040*/ 	.short	0x0001
        /*0042*/ 	.short	0x0008
        /*0044*/ 	.byte	0x00, 0xf5, 0x21, 0x00


	//----- nvinfo : EIATTR_KPARAM_INFO
	.align		4
.L_15:
        /*0048*/ 	.byte	0x04, 0x17
        /*004a*/ 	.short	(.L_17 - .L_16)
.L_16:
        /*004c*/ 	.word	0x00000000
        /*0050*/ 	.short	0x0000
        /*0052*/ 	.short	0x0000
        /*0054*/ 	.byte	0x00, 0xf0, 0x11, 0x00


	//----- nvinfo : EIATTR_SPARSE_MMA_MASK
	.align		4
.L_17:
        /*0058*/ 	.byte	0x03, 0x50
        /*005a*/ 	.short	0x0000


	//----- nvinfo : EIATTR_MAXREG_COUNT
	.align		4
        /*005c*/ 	.byte	0x03, 0x1b
        /*005e*/ 	.short	0x00ff


	//----- nvinfo : EIATTR_NUM_BARRIERS
	.align		4
        /*0060*/ 	.byte	0x02, 0x4c
        /*0062*/ 	.byte	0x01
	.zero		1


	//----- nvinfo : EIATTR_MERCURY_ISA_VERSION
	.align		4
        /*0064*/ 	.byte	0x03, 0x5f
        /*0066*/ 	.short	0x0101


	//----- nvinfo : EIATTR_VRC_CTA_INIT_COUNT
	.align		4
        /*0068*/ 	.byte	0x02, 0x4a
	.zero		1
	.zero		1


	//----- nvinfo : EIATTR_EXIT_INSTR_OFFSETS
	.align		4
        /*006c*/ 	.byte	0x04, 0x1c
        /*006e*/ 	.short	(.L_19 - .L_18)


	//   ....[0]....
.L_18:
        /*0070*/ 	.word	0x00000180


	//----- nvinfo : EIATTR_CRS_STACK_SIZE
	.align		4
.L_19:
        /*0074*/ 	.byte	0x04, 0x1e
        /*0076*/ 	.short	(.L_21 - .L_20)
.L_20:
        /*0078*/ 	.word	0x00000000


	//----- nvinfo : EIATTR_CBANK_PARAM_SIZE
	.align		4
.L_21:
        /*007c*/ 	.byte	0x03, 0x19
        /*007e*/ 	.short	0x0028


	//----- nvinfo : EIATTR_PARAM_CBANK
	.align		4
        /*0080*/ 	.byte	0x04, 0x0a
        /*0082*/ 	.short	(.L_23 - .L_22)
	.align		4
.L_22:
        /*0084*/ 	.word	index@(.nv.constant0.stochasticGradientDescentKernel)
        /*0088*/ 	.short	0x0380
        /*008a*/ 	.short	0x0028


	//----- nvinfo : EIATTR_SW_WAR
	.align		4
.L_23:
        /*008c*/ 	.byte	0x04, 0x36
        /*008e*/ 	.short	(.L_25 - .L_24)
.L_24:
        /*0090*/ 	.word	0x00000008
.L_25:


//--------------------- .nv.callgraph             --------------------------
	.section	.nv.callgraph,"",@"SHT_CUDA_CALLGRAPH"
	.align	4
	.sectionentsize	8
	.align		4
        /*0000*/ 	.word	0x00000000
	.align		4
        /*0004*/ 	.word	0xffffffff
	.align		4
        /*0008*/ 	.word	0x00000000
	.align		4
        /*000c*/ 	.word	0xfffffffe
	.align		4
        /*0010*/ 	.word	0x00000000
	.align		4
        /*0014*/ 	.word	0xfffffffd
	.align		4
        /*0018*/ 	.word	0x00000000
	.align		4
        /*001c*/ 	.word	0xfffffffc


//--------------------- .text.stochasticGradientDescentKernel --------------------------
	.section	.text.stochasticGradientDescentKernel,"ax",@progbits
	.align	128
        .global         stochasticGradientDescentKernel
        .type           stochasticGradientDescentKernel,@function
        .size           stochasticGradientDescentKernel,(.L_x_3 - stochasticGradientDescentKernel)
        .other          stochasticGradientDescentKernel,@"STO_CUDA_ENTRY STV_DEFAULT"
stochasticGradientDescentKernel:
.text.stochasticGradientDescentKernel:
[----:B------:R-:W-:Y:S01]  /*0000*/  LDC R1, c[0x0][0x37c] ;  /* 0x0000df00ff017b82 */ /* 0x000fe20000000800 */
[----:B------:R-:W0:Y:S01]  /*0010*/  S2R R5, SR_CTAID.X ;  /* 0x0000000000057919 */ /* 0x000e220000002500 */
[----:B------:R-:W0:Y:S01]  /*0020*/  LDCU UR4, c[0x0][0x360] ;  /* 0x00006c00ff0477ac */ /* 0x000e220008000800 */
[----:B------:R-:W-:Y:S01]  /*0030*/  BSSY.RECONVERGENT B0, `(.L_x_0) ;  /* 0x0000013000007945 */ /* 0x000fe20003800200 */
[----:B------:R-:W0:Y:S01]  /*0040*/  S2R R0, SR_TID.X ;  /* 0x0000000000007919 */ /* 0x000e220000002100 */
[----:B------:R-:W1:Y:S01]  /*0050*/  LDCU UR5, c[0x0][0x380] ;  /* 0x00007000ff0577ac */ /* 0x000e620008000800 */
[----:B0-----:R-:W-:-:S05]  /*0060*/  IMAD R5, R5, UR4, R0 ;  /* 0x0000000405057c24 */ /* 0x001fca000f8e0200 */
[----:B-1----:R-:W-:-:S13]  /*0070*/  ISETP.GE.AND P0, PT, R5, UR5, PT ;  /* 0x0000000505007c0c */ /* 0x002fda000bf06270 */
[----:B------:R-:W-:Y:S05]  /*0080*/  @P0 BRA `(.L_x_1) ;  /* 0x0000000000340947 */ /* 0x000fea0003800000 */
[----:B------:R-:W0:Y:S01]  /*0090*/  LDC.64 R2, c[0x0][0x388] ;  /* 0x0000e200ff027b82 */ /* 0x000e220000000a00 */
[----:B------:R-:W1:Y:S07]  /*00a0*/  LDCU.64 UR4, c[0x0][0x358] ;  /* 0x00006b00ff0477ac */ /* 0x000e6e0008000a00 */
[----:B------:R-:W2:Y:S08]  /*00b0*/  LDC.64 R8, c[0x0][0x3a0] ;  /* 0x0000e800ff087b82 */ /* 0x000eb00000000a00 */
[----:B------:R-:W3:Y:S01]  /*00c0*/  LDC.64 R6, c[0x0][0x390] ;  /* 0x0000e400ff067b82 */ /* 0x000ee20000000a00 */
[----:B0-----:R-:W-:-:S07]  /*00d0*/  IMAD.WIDE R2, R5, 0x8, R2 ;  /* 0x0000000805027825 */ /* 0x001fce00078e0202 */
[----:B------:R-:W3:Y:S01]  /*00e0*/  LDC.64 R12, c[0x0][0x398] ;  /* 0x0000e600ff0c7b82 */ /* 0x000ee20000000a00 */
[----:B--2---:R-:W-:Y:S02]  /*00f0*/  IMAD.WIDE R8, R5, 0x8, R8 ;  /* 0x0000000805087825 */ /* 0x004fe400078e0208 */
[----:B-1----:R-:W2:Y:S04]  /*0100*/  LDG.E.64 R4, desc[UR4][R2.64] ;  /* 0x0000000402047981 */ /* 0x002ea8000c1e1b00 */
[----:B------:R-:W2:Y:S01]  /*0110*/  LDG.E.64 R10, desc[UR4][R8.64] ;  /* 0x00000004080a7981 */ /* 0x000ea2000c1e1b00 */
[----:B---3--:R-:W-:-:S08]  /*0120*/  DMUL R6, R6, R12 ;  /* 0x0000000c06067228 */ /* 0x008fd00000000000 */
[----:B--2---:R-:W-:-:S07]  /*0130*/  DFMA R4, -R6, R10, R4 ;  /* 0x0000000a0604722b */ /* 0x004fce0000000104 */
[----:B------:R0:W-:Y:S04]  /*0140*/  STG.E.64 desc[UR4][R2.64], R4 ;  /* 0x0000000402007986 */ /* 0x0001e8000c101b04 */
[----:B------:R0:W-:Y:S02]  /*0150*/  STG.E.64 desc[UR4][R8.64], RZ ;  /* 0x000000ff08007986 */ /* 0x0001e4000c101b04 */
.L_x_1:
[----:B------:R-:W-:Y:S05]  /*0160*/  BSYNC.RECONVERGENT B0 ;  /* 0x0000000000007941 */ /* 0x000fea0003800200 */
.L_x_0:
[----:B------:R-:W-:Y:S06]  /*0170*/  BAR.SYNC.DEFER_BLOCKING 0x0 ;  /* 0x0000000000007b1d */ /* 0x000fec0000010000 */
[----:B------:R-:W-:Y:S05]  /*0180*/  EXIT ;  /* 0x000000000000794d */ /* 0x000fea0003800000 */
.L_x_2:
[----:B------:R-:W-:-:S00]  /*0190*/  BRA `(.L_x_2) ;  /* 0xfffffffc00fc7947 */ /* 0x000fc0000383ffff */
[----:B------:R-:W-:-:S00]  /*01a0*/  NOP ;  /* 0x0000000000007918 */ /* 0x000fc00000000000 */
        /* <DEDUP_REMOVED lines=13> */
.L_x_3:


//--------------------- .nv.shared.reserved.0     --------------------------
	.section	.nv.shared.reserved.0,"aw",@nobits
	.weak		__nv_reservedSMEM_offset_0_alias
	.size		__nv_reservedSMEM_offset_0_alias, 0, 64
	.other		__nv_reservedSMEM_offset_0_alias,@"STO_CUDA_RESERVED_SHARED STV_DEFAULT"
__nv_reservedSMEM_offset_0_alias:
	.zero		0
	.zero		64


//--------------------- .nv.constant0.stochasticGradientDescentKernel --------------------------
	.section	.nv.constant0.stochasticGradientDescentKernel,"a",@progbits
	.sectionflags	@""
	.align	4
.nv.constant0.stochasticGradientDescentKernel:
	.zero		936


//--------------------- SYMBOLS --------------------------

	.type		.nv.reservedSmem.offset0,@object
	.size		.nv.reservedSmem.offset0,0x4
